//
// Generated by NVIDIA NVVM Compiler
//
// Compiler Build ID: CL-36424714
// Cuda compilation tools, release 13.0, V13.0.88
// Based on NVVM 20.0.0
//

.version 9.0
.target sm_100
.address_size 64

	// .globl	_Z9addKernelPiS_

.visible .entry _Z9addKernelPiS_(
	.param .u64 .ptr .align 1 _Z9addKernelPiS__param_0,
	.param .u64 .ptr .align 1 _Z9addKernelPiS__param_1
)
{
	.reg .pred 	%p<2>;
	.reg .b32 	%r<5>;
	.reg .b64 	%rd<7>;

	ld.param.u64 	%rd1, [_Z9addKernelPiS__param_0];
	ld.param.u64 	%rd2, [_Z9addKernelPiS__param_1];
	cvta.to.global.u64 	%rd3, %rd2;
	cvta.to.global.u64 	%rd4, %rd1;
	mov.u32 	%r1, %tid.x;
	mul.wide.u32 	%rd5, %r1, 4;
	add.s64 	%rd6, %rd4, %rd5;
	ld.global.u32 	%r2, [%rd6];
	ld.global.u32 	%r3, [%rd3];
	setp.ge.s32 	%p1, %r2, %r3;
	selp.u32 	%r4, 1, 0, %p1;
	st.global.u32 	[%rd6], %r4;
	ret;

}


// ===== COMPILED SASS (sm_100) =====

	.target	sm_100

	.elftype	@"ET_EXEC"


//--------------------- .note.nv.tkinfo           --------------------------
	.section	.note.nv.tkinfo,"",@"SHT_NOTE"
	.sectionflags	@"SHF_NOTE_NV_TKINFO"
	.tkinfo
        /*0018*/ 	.word	0x00000002
        /*0030*/ 	.string	""
        /*0030*/ 	.string	"ptxas"
        /*0030*/ 	.string	"Cuda compilation tools, release 13.0, V13.0.88"
        /*0030*/ 	.string	"Build cuda_13.0.r13.0/compiler.36424714_0"
        /*0030*/ 	.string	"-arch sm_100 -m 64 "



//--------------------- .note.nv.cuinfo           --------------------------
	.section	.note.nv.cuinfo,"",@"SHT_NOTE"
	.sectionflags	@"SHF_NOTE_NV_CUINFO"
        /*0018*/ 	.short	0x0002
        /*001a*/ 	.short	0x0064
        /*001c*/ 	.short	0x0082
	.zero		2


//--------------------- .nv.info                  --------------------------
	.section	.nv.info,"",@"SHT_CUDA_INFO"
	.align	4


	//----- nvinfo : EIATTR_REGCOUNT
	.align		4
        /*0000*/ 	.byte	0x04, 0x2f
        /*0002*/ 	.short	(.L_1 - .L_0)
	.align		4
.L_0:
        /*0004*/ 	.word	index@(_Z9addKernelPiS_)
        /*0008*/ 	.word	0x0000000a


	//----- nvinfo : EIATTR_FRAME_SIZE
	.align		4
.L_1:
        /*000c*/ 	.byte	0x04, 0x11
        /*000e*/ 	.short	(.L_3 - .L_2)
	.align		4
.L_2:
        /*0010*/ 	.word	index@(_Z9addKernelPiS_)
        /*0014*/ 	.word	0x00000000


	//----- nvinfo : EIATTR_MIN_STACK_SIZE
	.align		4
.L_3:
        /*0018*/ 	.byte	0x04, 0x12
        /*001a*/ 	.short	(.L_5 - .L_4)
	.align		4
.L_4:
        /*001c*/ 	.word	index@(_Z9addKernelPiS_)
        /*0020*/ 	.word	0x00000000
.L_5:


//--------------------- .nv.compat                --------------------------
	.section	.nv.compat,"",@"SHT_CUDA_COMPAT_INFO"
	.align	4
        /*0000*/ 	.byte	0x02, 0x09, 0x00, 0x00, 0x02, 0x02, 0x01, 0x00, 0x02, 0x05, 0x05, 0x00, 0x03, 0x07, 0x01, 0x01
        /*0010*/ 	.byte	0x02, 0x03, 0x00, 0x00, 0x02, 0x06, 0x01, 0x00, 0x04, 0x0b, 0x08, 0x00, 0x09, 0x00, 0x00, 0x00
        /*0020*/ 	.byte	0x00, 0x00, 0x00, 0x00


//--------------------- .nv.info._Z9addKernelPiS_ --------------------------
	.section	.nv.info._Z9addKernelPiS_,"",@"SHT_CUDA_INFO"
	.sectionflags	@""
	.align	4


	//----- nvinfo : EIATTR_CUDA_API_VERSION
	.align		4
        /*0000*/ 	.byte	0x04, 0x37
        /*0002*/ 	.short	(.L_7 - .L_6)
.L_6:
        /*0004*/ 	.word	0x00000082


	//----- nvinfo : EIATTR_KPARAM_INFO
	.align		4
.L_7:
        /*0008*/ 	.byte	0x04, 0x17
        /*000a*/ 	.short	(.L_9 - .L_8)
.L_8:
        /*000c*/ 	.word	0x00000000
        /*0010*/ 	.short	0x0001
        /*0012*/ 	.short	0x0008
        /*0014*/ 	.byte	0x00, 0xf5, 0x21, 0x00


	//----- nvinfo : EIATTR_KPARAM_INFO
	.align		4
.L_9:
        /*0018*/ 	.byte	0x04, 0x17
        /*001a*/ 	.short	(.L_11 - .L_10)
.L_10:
        /*001c*/ 	.word	0x00000000
        /*0020*/ 	.short	0x0000
        /*0022*/ 	.short	0x0000
        /*0024*/ 	.byte	0x00, 0xf5, 0x21, 0x00


	//----- nvinfo : EIATTR_SPARSE_MMA_MASK
	.align		4
.L_11:
        /*0028*/ 	.byte	0x03, 0x50
        /*002a*/ 	.short	0x0000


	//----- nvinfo : EIATTR_MAXREG_COUNT
	.align		4
        /*002c*/ 	.byte	0x03, 0x1b
        /*002e*/ 	.short	0x00ff


	//----- nvinfo : EIATTR_MERCURY_ISA_VERSION
	.align		4
        /*0030*/ 	.byte	0x03, 0x5f
        /*0032*/ 	.short	0x0101


	//----- nvinfo : EIATTR_VRC_CTA_INIT_COUNT
	.align		4
        /*0034*/ 	.byte	0x02, 0x4a
	.zero		1
	.zero		1


	//----- nvinfo : EIATTR_EXIT_INSTR_OFFSETS
	.align		4
        /*0038*/ 	.byte	0x04, 0x1c
        /*003a*/ 	.short	(.L_13 - .L_12)


	//   ....[0]....
.L_12:
        /*003c*/ 	.word	0x000000b0


	//----- nvinfo : EIATTR_CBANK_PARAM_SIZE
	.align		4
.L_13:
        /*0040*/ 	.byte	0x03, 0x19
        /*0042*/ 	.short	0x0010


	//----- nvinfo : EIATTR_PARAM_CBANK
	.align		4
        /*0044*/ 	.byte	0x04, 0x0a
        /*0046*/ 	.short	(.L_15 - .L_14)
	.align		4
.L_14:
        /*0048*/ 	.word	index@(.nv.constant0._Z9addKernelPiS_)
        /*004c*/ 	.short	0x0380
        /*004e*/ 	.short	0x0010


	//----- nvinfo : EIATTR_SW_WAR
	.align		4
.L_15:
        /*0050*/ 	.byte	0x04, 0x36
        /*0052*/ 	.short	(.L_17 - .L_16)
.L_16:
        /*0054*/ 	.word	0x00000008
.L_17:


//--------------------- .nv.callgraph             --------------------------
	.section	.nv.callgraph,"",@"SHT_CUDA_CALLGRAPH"
	.align	4
	.sectionentsize	8
	.align		4
        /*0000*/ 	.word	0x00000000
	.align		4
        /*0004*/ 	.word	0xffffffff
	.align		4
        /*0008*/ 	.word	0x00000000
	.align		4
        /*000c*/ 	.word	0xfffffffe
	.align		4
        /*0010*/ 	.word	0x00000000
	.align		4
        /*0014*/ 	.word	0xfffffffd
	.align		4
        /*0018*/ 	.word	0x00000000
	.align		4
        /*001c*/ 	.word	0xfffffffc


//--------------------- .text._Z9addKernelPiS_    --------------------------
	.section	.text._Z9addKernelPiS_,"ax",@progbits
	.align	128
        .global         _Z9addKernelPiS_
        .type           _Z9addKernelPiS_,@function
        .size           _Z9addKernelPiS_,(.L_x_1 - _Z9addKernelPiS_)
        .other          _Z9addKernelPiS_,@"STO_CUDA_ENTRY STV_DEFAULT"
_Z9addKernelPiS_:
.text._Z9addKernelPiS_:
[----:B------:R-:W-:Y:S01]  /*0000*/  LDC R1, c[0x0][0x37c] ;  /* 0x0000df00ff017b82 */ /* 0x000fe20000000800 */
[----:B------:R-:W0:Y:S07]  /*0010*/  S2R R7, SR_TID.X ;  /* 0x0000000000077919 */ /* 0x000e2e0000002100 */
[----:B------:R-:W0:Y:S01]  /*0020*/  LDC.64 R2, c[0x0][0x380] ;  /* 0x0000e000ff027b82 */ /* 0x000e220000000a00 */
[----:B------:R-:W1:Y:S07]  /*0030*/  LDCU.64 UR4, c[0x0][0x358] ;  /* 0x00006b00ff0477ac */ /* 0x000e6e0008000a00 */
[----:B------:R-:W1:Y:S01]  /*0040*/  LDC.64 R4, c[0x0][0x388] ;  /* 0x0000e200ff047b82 */ /* 0x000e620000000a00 */
[----:B0-----:R-:W-:Y:S01]  /*0050*/  IMAD.WIDE.U32 R2, R7, 0x4, R2 ;  /* 0x0000000407027825 */ /* 0x001fe200078e0002 */
[----:B-1----:R-:W2:Y:S04]  /*0060*/  LDG.E R5, desc[UR4][R4.64] ;  /* 0x0000000404057981 */ /* 0x002ea8000c1e1900 */
[----:B------:R-:W2:Y:S02]  /*0070*/  LDG.E R0, desc[UR4][R2.64] ;  /* 0x0000000402007981 */ /* 0x000ea4000c1e1900 */
[----:B--2---:R-:W-:-:S04]  /*0080*/  ISETP.GE.AND P0, PT, R0, R5, PT ;  /* 0x000000050000720c */ /* 0x004fc80003f06270 */
[----:B------:R-:W-:-:S05]  /*0090*/  SEL R7, RZ, 0x1, !P0 ;  /* 0x00000001ff077807 */ /* 0x000fca0004000000 */
[----:B------:R-:W-:Y:S01]  /*00a0*/  STG.E desc[UR4][R2.64], R7 ;  /* 0x0000000702007986 */ /* 0x000fe2000c101904 */
[----:B------:R-:W-:Y:S05]  /*00b0*/  EXIT ;  /* 0x000000000000794d */ /* 0x000fea0003800000 */
.L_x_0:
[----:B------:R-:W-:-:S00]  /*00c0*/  BRA `(.L_x_0) ;  /* 0xfffffffc00fc7947 */ /* 0x000fc0000383ffff */
[----:B------:R-:W-:-:S00]  /*00d0*/  NOP ;  /* 0x0000000000007918 */ /* 0x000fc00000000000 */
        /* <DEDUP_REMOVED lines=10> */
.L_x_1:


//--------------------- .nv.shared.reserved.0     --------------------------
	.section	.nv.shared.reserved.0,"aw",@nobits
	.weak		__nv_reservedSMEM_offset_0_alias
	.size		__nv_reservedSMEM_offset_0_alias, 0, 64
	.other		__nv_reservedSMEM_offset_0_alias,@"STO_CUDA_RESERVED_SHARED STV_DEFAULT"
__nv_reservedSMEM_offset_0_alias:
	.zero		0
	.zero		64


//--------------------- .nv.constant0._Z9addKernelPiS_ --------------------------
	.section	.nv.constant0._Z9addKernelPiS_,"a",@progbits
	.sectionflags	@""
	.align	4
.nv.constant0._Z9addKernelPiS_:
	.zero		912


//--------------------- SYMBOLS --------------------------

	.type		.nv.reservedSmem.offset0,@object
	.size		.nv.reservedSmem.offset0,0x4
